//
// Generated by NVIDIA NVVM Compiler
//
// Compiler Build ID: CL-36424714
// Cuda compilation tools, release 13.0, V13.0.88
// Based on NVVM 20.0.0
//

.version 9.0
.target sm_100
.address_size 64

	// .globl	_Z14calc_prod_cudaPiS_S_iiii

.visible .entry _Z14calc_prod_cudaPiS_S_iiii(
	.param .u64 .ptr .align 1 _Z14calc_prod_cudaPiS_S_iiii_param_0,
	.param .u64 .ptr .align 1 _Z14calc_prod_cudaPiS_S_iiii_param_1,
	.param .u64 .ptr .align 1 _Z14calc_prod_cudaPiS_S_iiii_param_2,
	.param .u32 _Z14calc_prod_cudaPiS_S_iiii_param_3,
	.param .u32 _Z14calc_prod_cudaPiS_S_iiii_param_4,
	.param .u32 _Z14calc_prod_cudaPiS_S_iiii_param_5,
	.param .u32 _Z14calc_prod_cudaPiS_S_iiii_param_6
)
{
	.reg .pred 	%p<10>;
	.reg .b32 	%r<101>;
	.reg .b64 	%rd<53>;

	ld.param.u64 	%rd11, [_Z14calc_prod_cudaPiS_S_iiii_param_0];
	ld.param.u64 	%rd12, [_Z14calc_prod_cudaPiS_S_iiii_param_1];
	ld.param.u64 	%rd13, [_Z14calc_prod_cudaPiS_S_iiii_param_2];
	ld.param.u32 	%r29, [_Z14calc_prod_cudaPiS_S_iiii_param_3];
	ld.param.u32 	%r27, [_Z14calc_prod_cudaPiS_S_iiii_param_4];
	ld.param.u32 	%r30, [_Z14calc_prod_cudaPiS_S_iiii_param_5];
	ld.param.u32 	%r28, [_Z14calc_prod_cudaPiS_S_iiii_param_6];
	cvta.to.global.u64 	%rd1, %rd12;
	cvta.to.global.u64 	%rd2, %rd11;
	cvta.to.global.u64 	%rd3, %rd13;
	mov.u32 	%r31, %ctaid.x;
	mov.u32 	%r32, %ntid.x;
	mov.u32 	%r33, %tid.x;
	mad.lo.s32 	%r34, %r31, %r32, %r33;
	div.s32 	%r1, %r34, %r29;
	mul.lo.s32 	%r35, %r1, %r29;
	sub.s32 	%r2, %r34, %r35;
	mad.lo.s32 	%r36, %r2, %r30, %r1;
	mul.wide.s32 	%rd14, %r36, 4;
	add.s64 	%rd15, %rd3, %rd14;
	mov.b32 	%r37, 0;
	st.global.u32 	[%rd15], %r37;
	setp.lt.s32 	%p1, %r28, 1;
	@%p1 bra 	$L__BB0_12;
	mul.lo.s32 	%r3, %r2, %r27;
	mad.lo.s32 	%r39, %r2, %r28, %r1;
	mul.wide.s32 	%rd16, %r39, 4;
	add.s64 	%rd4, %rd3, %rd16;
	ld.global.u32 	%r95, [%rd4];
	and.b32  	%r5, %r28, 7;
	setp.lt.u32 	%p2, %r28, 8;
	mov.b32 	%r98, 0;
	@%p2 bra 	$L__BB0_4;
	and.b32  	%r40, %r28, 2147483640;
	neg.s32 	%r93, %r40;
	mul.wide.u32 	%rd17, %r28, 8;
	add.s64 	%rd5, %rd1, %rd17;
	mul.wide.u32 	%rd18, %r28, 12;
	add.s64 	%rd6, %rd1, %rd18;
	mul.wide.u32 	%rd19, %r28, 16;
	add.s64 	%rd7, %rd1, %rd19;
	mul.wide.u32 	%rd20, %r28, 20;
	add.s64 	%rd8, %rd1, %rd20;
	mul.wide.u32 	%rd21, %r28, 24;
	add.s64 	%rd9, %rd1, %rd21;
	mul.wide.u32 	%rd22, %r28, 28;
	add.s64 	%rd10, %rd1, %rd22;
	mov.u32 	%r91, %r3;
	mov.u32 	%r92, %r1;
$L__BB0_3:
	.pragma "nounroll";
	and.b32  	%r98, %r28, 2147483640;
	mul.wide.s32 	%rd23, %r92, 4;
	mul.wide.u32 	%rd24, %r28, 4;
	add.s64 	%rd25, %rd1, %rd23;
	add.s64 	%rd26, %rd25, %rd24;
	add.s64 	%rd27, %rd5, %rd23;
	add.s64 	%rd28, %rd6, %rd23;
	add.s64 	%rd29, %rd7, %rd23;
	add.s64 	%rd30, %rd8, %rd23;
	add.s64 	%rd31, %rd9, %rd23;
	add.s64 	%rd32, %rd10, %rd23;
	mul.wide.s32 	%rd33, %r91, 4;
	add.s64 	%rd34, %rd2, %rd33;
	ld.global.u32 	%r41, [%rd34];
	ld.global.u32 	%r42, [%rd25];
	mad.lo.s32 	%r43, %r42, %r41, %r95;
	st.global.u32 	[%rd4], %r43;
	ld.global.u32 	%r44, [%rd34+4];
	ld.global.u32 	%r45, [%rd26];
	mad.lo.s32 	%r46, %r45, %r44, %r43;
	st.global.u32 	[%rd4], %r46;
	ld.global.u32 	%r47, [%rd34+8];
	ld.global.u32 	%r48, [%rd27];
	mad.lo.s32 	%r49, %r48, %r47, %r46;
	st.global.u32 	[%rd4], %r49;
	ld.global.u32 	%r50, [%rd34+12];
	ld.global.u32 	%r51, [%rd28];
	mad.lo.s32 	%r52, %r51, %r50, %r49;
	st.global.u32 	[%rd4], %r52;
	ld.global.u32 	%r53, [%rd34+16];
	ld.global.u32 	%r54, [%rd29];
	mad.lo.s32 	%r55, %r54, %r53, %r52;
	st.global.u32 	[%rd4], %r55;
	ld.global.u32 	%r56, [%rd34+20];
	ld.global.u32 	%r57, [%rd30];
	mad.lo.s32 	%r58, %r57, %r56, %r55;
	st.global.u32 	[%rd4], %r58;
	ld.global.u32 	%r59, [%rd34+24];
	ld.global.u32 	%r60, [%rd31];
	mad.lo.s32 	%r61, %r60, %r59, %r58;
	st.global.u32 	[%rd4], %r61;
	ld.global.u32 	%r62, [%rd34+28];
	ld.global.u32 	%r63, [%rd32];
	mad.lo.s32 	%r95, %r63, %r62, %r61;
	st.global.u32 	[%rd4], %r95;
	add.s32 	%r93, %r93, 8;
	shl.b32 	%r64, %r28, 3;
	add.s32 	%r92, %r92, %r64;
	add.s32 	%r91, %r91, 8;
	setp.ne.s32 	%p3, %r93, 0;
	@%p3 bra 	$L__BB0_3;
$L__BB0_4:
	setp.eq.s32 	%p4, %r5, 0;
	@%p4 bra 	$L__BB0_12;
	and.b32  	%r18, %r28, 3;
	setp.lt.u32 	%p5, %r5, 4;
	@%p5 bra 	$L__BB0_7;
	add.s32 	%r65, %r98, %r3;
	mul.wide.s32 	%rd35, %r65, 4;
	add.s64 	%rd36, %rd2, %rd35;
	ld.global.u32 	%r66, [%rd36];
	mad.lo.s32 	%r67, %r98, %r28, %r1;
	mul.wide.s32 	%rd37, %r67, 4;
	add.s64 	%rd38, %rd1, %rd37;
	ld.global.u32 	%r68, [%rd38];
	mad.lo.s32 	%r69, %r68, %r66, %r95;
	st.global.u32 	[%rd4], %r69;
	ld.global.u32 	%r70, [%rd36+4];
	mul.wide.u32 	%rd39, %r28, 4;
	add.s64 	%rd40, %rd38, %rd39;
	ld.global.u32 	%r71, [%rd40];
	mad.lo.s32 	%r72, %r71, %r70, %r69;
	st.global.u32 	[%rd4], %r72;
	ld.global.u32 	%r73, [%rd36+8];
	add.s64 	%rd41, %rd40, %rd39;
	ld.global.u32 	%r74, [%rd41];
	mad.lo.s32 	%r75, %r74, %r73, %r72;
	st.global.u32 	[%rd4], %r75;
	ld.global.u32 	%r76, [%rd36+12];
	add.s64 	%rd42, %rd41, %rd39;
	ld.global.u32 	%r77, [%rd42];
	mad.lo.s32 	%r95, %r77, %r76, %r75;
	st.global.u32 	[%rd4], %r95;
	add.s32 	%r98, %r98, 4;
$L__BB0_7:
	setp.eq.s32 	%p6, %r18, 0;
	@%p6 bra 	$L__BB0_12;
	setp.eq.s32 	%p7, %r18, 1;
	@%p7 bra 	$L__BB0_10;
	add.s32 	%r78, %r98, %r3;
	mul.wide.s32 	%rd43, %r78, 4;
	add.s64 	%rd44, %rd2, %rd43;
	ld.global.u32 	%r79, [%rd44];
	mad.lo.s32 	%r80, %r98, %r28, %r1;
	mul.wide.s32 	%rd45, %r80, 4;
	add.s64 	%rd46, %rd1, %rd45;
	ld.global.u32 	%r81, [%rd46];
	mad.lo.s32 	%r82, %r81, %r79, %r95;
	st.global.u32 	[%rd4], %r82;
	ld.global.u32 	%r83, [%rd44+4];
	mul.wide.u32 	%rd47, %r28, 4;
	add.s64 	%rd48, %rd46, %rd47;
	ld.global.u32 	%r84, [%rd48];
	mad.lo.s32 	%r95, %r84, %r83, %r82;
	st.global.u32 	[%rd4], %r95;
	add.s32 	%r98, %r98, 2;
$L__BB0_10:
	and.b32  	%r85, %r28, 1;
	setp.eq.b32 	%p8, %r85, 1;
	not.pred 	%p9, %p8;
	@%p9 bra 	$L__BB0_12;
	add.s32 	%r86, %r98, %r3;
	mul.wide.s32 	%rd49, %r86, 4;
	add.s64 	%rd50, %rd2, %rd49;
	ld.global.u32 	%r87, [%rd50];
	mad.lo.s32 	%r88, %r98, %r28, %r1;
	mul.wide.s32 	%rd51, %r88, 4;
	add.s64 	%rd52, %rd1, %rd51;
	ld.global.u32 	%r89, [%rd52];
	mad.lo.s32 	%r90, %r89, %r87, %r95;
	st.global.u32 	[%rd4], %r90;
$L__BB0_12:
	ret;

}


// ===== COMPILED SASS (sm_100) =====

	.target	sm_100

	.elftype	@"ET_EXEC"


//--------------------- .note.nv.tkinfo           --------------------------
	.section	.note.nv.tkinfo,"",@"SHT_NOTE"
	.sectionflags	@"SHF_NOTE_NV_TKINFO"
	.tkinfo
        /*0018*/ 	.word	0x00000002
        /*0030*/ 	.string	""
        /*0030*/ 	.string	"ptxas"
        /*0030*/ 	.string	"Cuda compilation tools, release 13.0, V13.0.88"
        /*0030*/ 	.string	"Build cuda_13.0.r13.0/compiler.36424714_0"
        /*0030*/ 	.string	"-arch sm_100 -m 64 "



//--------------------- .note.nv.cuinfo           --------------------------
	.section	.note.nv.cuinfo,"",@"SHT_NOTE"
	.sectionflags	@"SHF_NOTE_NV_CUINFO"
        /*0018*/ 	.short	0x0002
        /*001a*/ 	.short	0x0064
        /*001c*/ 	.short	0x0082
	.zero		2


//--------------------- .nv.info                  --------------------------
	.section	.nv.info,"",@"SHT_CUDA_INFO"
	.align	4


	//----- nvinfo : EIATTR_REGCOUNT
	.align		4
        /*0000*/ 	.byte	0x04, 0x2f
        /*0002*/ 	.short	(.L_1 - .L_0)
	.align		4
.L_0:
        /*0004*/ 	.word	index@(_Z14calc_prod_cudaPiS_S_iiii)
        /*0008*/ 	.word	0x00000018


	//----- nvinfo : EIATTR_FRAME_SIZE
	.align		4
.L_1:
        /*000c*/ 	.byte	0x04, 0x11
        /*000e*/ 	.short	(.L_3 - .L_2)
	.align		4
.L_2:
        /*0010*/ 	.word	index@(_Z14calc_prod_cudaPiS_S_iiii)
        /*0014*/ 	.word	0x00000000


	//----- nvinfo : EIATTR_MIN_STACK_SIZE
	.align		4
.L_3:
        /*0018*/ 	.byte	0x04, 0x12
        /*001a*/ 	.short	(.L_5 - .L_4)
	.align		4
.L_4:
        /*001c*/ 	.word	index@(_Z14calc_prod_cudaPiS_S_iiii)
        /*0020*/ 	.word	0x00000000
.L_5:


//--------------------- .nv.compat                --------------------------
	.section	.nv.compat,"",@"SHT_CUDA_COMPAT_INFO"
	.align	4
        /*0000*/ 	.byte	0x02, 0x09, 0x00, 0x00, 0x02, 0x02, 0x01, 0x00, 0x02, 0x05, 0x05, 0x00, 0x03, 0x07, 0x01, 0x01
        /*0010*/ 	.byte	0x02, 0x03, 0x00, 0x00, 0x02, 0x06, 0x01, 0x00, 0x04, 0x0b, 0x08, 0x00, 0x09, 0x00, 0x00, 0x00
        /*0020*/ 	.byte	0x00, 0x00, 0x00, 0x00


//--------------------- .nv.info._Z14calc_prod_cudaPiS_S_iiii --------------------------
	.section	.nv.info._Z14calc_prod_cudaPiS_S_iiii,"",@"SHT_CUDA_INFO"
	.sectionflags	@""
	.align	4


	//----- nvinfo : EIATTR_CUDA_API_VERSION
	.align		4
        /*0000*/ 	.byte	0x04, 0x37
        /*0002*/ 	.short	(.L_7 - .L_6)
.L_6:
        /*0004*/ 	.word	0x00000082


	//----- nvinfo : EIATTR_KPARAM_INFO
	.align		4
.L_7:
        /*0008*/ 	.byte	0x04, 0x17
        /*000a*/ 	.short	(.L_9 - .L_8)
.L_8:
        /*000c*/ 	.word	0x00000000
        /*0010*/ 	.short	0x0006
        /*0012*/ 	.short	0x0024
        /*0014*/ 	.byte	0x00, 0xf0, 0x11, 0x00


	//----- nvinfo : EIATTR_KPARAM_INFO
	.align		4
.L_9:
        /*0018*/ 	.byte	0x04, 0x17
        /*001a*/ 	.short	(.L_11 - .L_10)
.L_10:
        /*001c*/ 	.word	0x00000000
        /*0020*/ 	.short	0x0005
        /*0022*/ 	.short	0x0020
        /*0024*/ 	.byte	0x00, 0xf0, 0x11, 0x00


	//----- nvinfo : EIATTR_KPARAM_INFO
	.align		4
.L_11:
        /*0028*/ 	.byte	0x04, 0x17
        /*002a*/ 	.short	(.L_13 - .L_12)
.L_12:
        /*002c*/ 	.word	0x00000000
        /*0030*/ 	.short	0x0004
        /*0032*/ 	.short	0x001c
        /*0034*/ 	.byte	0x00, 0xf0, 0x11, 0x00


	//----- nvinfo : EIATTR_KPARAM_INFO
	.align		4
.L_13:
        /*0038*/ 	.byte	0x04, 0x17
        /*003a*/ 	.short	(.L_15 - .L_14)
.L_14:
        /*003c*/ 	.word	0x00000000
        /*0040*/ 	.short	0x0003
        /*0042*/ 	.short	0x0018
        /*0044*/ 	.byte	0x00, 0xf0, 0x11, 0x00


	//----- nvinfo : EIATTR_KPARAM_INFO
	.align		4
.L_15:
        /*0048*/ 	.byte	0x04, 0x17
        /*004a*/ 	.short	(.L_17 - .L_16)
.L_16:
        /*004c*/ 	.word	0x00000000
        /*0050*/ 	.short	0x0002
        /*0052*/ 	.short	0x0010
        /*0054*/ 	.byte	0x00, 0xf5, 0x21, 0x00


	//----- nvinfo : EIATTR_KPARAM_INFO
	.align		4
.L_17:
        /*0058*/ 	.byte	0x04, 0x17
        /*005a*/ 	.short	(.L_19 - .L_18)
.L_18:
        /*005c*/ 	.word	0x00000000
        /*0060*/ 	.short	0x0001
        /*0062*/ 	.short	0x0008
        /*0064*/ 	.byte	0x00, 0xf5, 0x21, 0x00


	//----- nvinfo : EIATTR_KPARAM_INFO
	.align		4
.L_19:
        /*0068*/ 	.byte	0x04, 0x17
        /*006a*/ 	.short	(.L_21 - .L_20)
.L_20:
        /*006c*/ 	.word	0x00000000
        /*0070*/ 	.short	0x0000
        /*0072*/ 	.short	0x0000
        /*0074*/ 	.byte	0x00, 0xf5, 0x21, 0x00


	//----- nvinfo : EIATTR_SPARSE_MMA_MASK
	.align		4
.L_21:
        /*0078*/ 	.byte	0x03, 0x50
        /*007a*/ 	.short	0x0000


	//----- nvinfo : EIATTR_MAXREG_COUNT
	.align		4
        /*007c*/ 	.byte	0x03, 0x1b
        /*007e*/ 	.short	0x00ff


	//----- nvinfo : EIATTR_MERCURY_ISA_VERSION
	.align		4
        /*0080*/ 	.byte	0x03, 0x5f
        /*0082*/ 	.short	0x0101


	//----- nvinfo : EIATTR_VRC_CTA_INIT_COUNT
	.align		4
        /*0084*/ 	.byte	0x02, 0x4a
	.zero		1
	.zero		1


	//----- nvinfo : EIATTR_EXIT_INSTR_OFFSETS
	.align		4
        /*0088*/ 	.byte	0x04, 0x1c
        /*008a*/ 	.short	(.L_23 - .L_22)


	//   ....[0]....
.L_22:
        /*008c*/ 	.word	0x00000270


	//   ....[1]....
        /*0090*/ 	.word	0x00000780


	//   ....[2]....
        /*0094*/ 	.word	0x000009a0


	//   ....[3]....
        /*0098*/ 	.word	0x00000b10


	//   ....[4]....
        /*009c*/ 	.word	0x00000bc0


	//----- nvinfo : EIATTR_CBANK_PARAM_SIZE
	.align		4
.L_23:
        /*00a0*/ 	.byte	0x03, 0x19
        /*00a2*/ 	.short	0x0028


	//----- nvinfo : EIATTR_PARAM_CBANK
	.align		4
        /*00a4*/ 	.byte	0x04, 0x0a
        /*00a6*/ 	.short	(.L_25 - .L_24)
	.align		4
.L_24:
        /*00a8*/ 	.word	index@(.nv.constant0._Z14calc_prod_cudaPiS_S_iiii)
        /*00ac*/ 	.short	0x0380
        /*00ae*/ 	.short	0x0028


	//----- nvinfo : EIATTR_SW_WAR
	.align		4
.L_25:
        /*00b0*/ 	.byte	0x04, 0x36
        /*00b2*/ 	.short	(.L_27 - .L_26)
.L_26:
        /*00b4*/ 	.word	0x00000008
.L_27:


//--------------------- .nv.callgraph             --------------------------
	.section	.nv.callgraph,"",@"SHT_CUDA_CALLGRAPH"
	.align	4
	.sectionentsize	8
	.align		4
        /*0000*/ 	.word	0x00000000
	.align		4
        /*0004*/ 	.word	0xffffffff
	.align		4
        /*0008*/ 	.word	0x00000000
	.align		4
        /*000c*/ 	.word	0xfffffffe
	.align		4
        /*0010*/ 	.word	0x00000000
	.align		4
        /*0014*/ 	.word	0xfffffffd
	.align		4
        /*0018*/ 	.word	0x00000000
	.align		4
        /*001c*/ 	.word	0xfffffffc


//--------------------- .text._Z14calc_prod_cudaPiS_S_iiii --------------------------
	.section	.text._Z14calc_prod_cudaPiS_S_iiii,"ax",@progbits
	.align	128
        .global         _Z14calc_prod_cudaPiS_S_iiii
        .type           _Z14calc_prod_cudaPiS_S_iiii,@function
        .size           _Z14calc_prod_cudaPiS_S_iiii,(.L_x_5 - _Z14calc_prod_cudaPiS_S_iiii)
        .other          _Z14calc_prod_cudaPiS_S_iiii,@"STO_CUDA_ENTRY STV_DEFAULT"
_Z14calc_prod_cudaPiS_S_iiii:
.text._Z14calc_prod_cudaPiS_S_iiii:
[----:B------:R-:W-:Y:S08]  /*0000*/  LDC R1, c[0x0][0x37c] ;  /* 0x0000df00ff017b82 */ /* 0x000ff00000000800 */
[----:B------:R-:W0:Y:S01]  /*0010*/  LDC R9, c[0x0][0x398] ;  /* 0x0000e600ff097b82 */ /* 0x000e220000000800 */
[----:B------:R-:W1:Y:S01]  /*0020*/  S2R R5, SR_TID.X ;  /* 0x0000000000057919 */ /* 0x000e620000002100 */
[----:B------:R-:W2:Y:S06]  /*0030*/  LDCU.64 UR16, c[0x0][0x358] ;  /* 0x00006b00ff1077ac */ /* 0x000eac0008000a00 */
[----:B------:R-:W1:Y:S08]  /*0040*/  S2UR UR4, SR_CTAID.X ;  /* 0x00000000000479c3 */ /* 0x000e700000002500 */
[----:B------:R-:W1:Y:S01]  /*0050*/  LDC R6, c[0x0][0x360] ;  /* 0x0000d800ff067b82 */ /* 0x000e620000000800 */
[----:B0-----:R-:W-:-:S04]  /*0060*/  IABS R7, R9 ;  /* 0x0000000900077213 */ /* 0x001fc80000000000 */
[----:B------:R-:W0:Y:S01]  /*0070*/  I2F.RP R0, R7 ;  /* 0x0000000700007306 */ /* 0x000e220000209400 */
[----:B-1----:R-:W-:Y:S01]  /*0080*/  IMAD R6, R6, UR4, R5 ;  /* 0x0000000406067c24 */ /* 0x002fe2000f8e0205 */
[----:B------:R-:W1:Y:S06]  /*0090*/  LDCU.64 UR4, c[0x0][0x3a0] ;  /* 0x00007400ff0477ac */ /* 0x000e6c0008000a00 */
[----:B0-----:R-:W0:Y:S01]  /*00a0*/  MUFU.RCP R0, R0 ;  /* 0x0000000000007308 */ /* 0x001e220000001000 */
[----:B-1----:R-:W-:Y:S01]  /*00b0*/  UISETP.GE.AND UP0, UPT, UR5, 0x1, UPT ;  /* 0x000000010500788c */ /* 0x002fe2000bf06270 */
[----:B0-----:R-:W-:-:S06]  /*00c0*/  IADD3 R2, PT, PT, R0, 0xffffffe, RZ ;  /* 0x0ffffffe00027810 */ /* 0x001fcc0007ffe0ff */
[----:B------:R0:W1:Y:S02]  /*00d0*/  F2I.FTZ.U32.TRUNC.NTZ R3, R2 ;  /* 0x0000000200037305 */ /* 0x000064000021f000 */
[----:B0-----:R-:W-:Y:S01]  /*00e0*/  HFMA2 R2, -RZ, RZ, 0, 0 ;  /* 0x00000000ff027431 */ /* 0x001fe200000001ff */
[----:B-1----:R-:W-:-:S05]  /*00f0*/  IADD3 R4, PT, PT, RZ, -R3, RZ ;  /* 0x80000003ff047210 */ /* 0x002fca0007ffe0ff */
[----:B------:R-:W-:Y:S01]  /*0100*/  IMAD R5, R4, R7, RZ ;  /* 0x0000000704057224 */ /* 0x000fe200078e02ff */
[----:B------:R-:W-:-:S03]  /*0110*/  IABS R4, R6 ;  /* 0x0000000600047213 */ /* 0x000fc60000000000 */
[----:B------:R-:W-:-:S06]  /*0120*/  IMAD.HI.U32 R3, R3, R5, R2 ;  /* 0x0000000503037227 */ /* 0x000fcc00078e0002 */
[----:B------:R-:W-:-:S05]  /*0130*/  IMAD.HI.U32 R0, R3, R4, RZ ;  /* 0x0000000403007227 */ /* 0x000fca00078e00ff */
[----:B------:R-:W-:-:S05]  /*0140*/  IADD3 R3, PT, PT, -R0, RZ, RZ ;  /* 0x000000ff00037210 */ /* 0x000fca0007ffe1ff */
[C---:B------:R-:W-:Y:S02]  /*0150*/  IMAD R2, R7.reuse, R3, R4 ;  /* 0x0000000307027224 */ /* 0x040fe400078e0204 */
[----:B------:R-:W0:Y:S03]  /*0160*/  LDC.64 R4, c[0x0][0x390] ;  /* 0x0000e400ff047b82 */ /* 0x000e260000000a00 */
[----:B------:R-:W-:-:S13]  /*0170*/  ISETP.GT.U32.AND P2, PT, R7, R2, PT ;  /* 0x000000020700720c */ /* 0x000fda0003f44070 */
[-C--:B------:R-:W-:Y:S02]  /*0180*/  @!P2 IADD3 R2, PT, PT, R2, -R7.reuse, RZ ;  /* 0x800000070202a210 */ /* 0x080fe40007ffe0ff */
[----:B------:R-:W-:Y:S02]  /*0190*/  @!P2 IADD3 R0, PT, PT, R0, 0x1, RZ ;  /* 0x000000010000a810 */ /* 0x000fe40007ffe0ff */
[----:B------:R-:W-:Y:S02]  /*01a0*/  ISETP.GE.U32.AND P0, PT, R2, R7, PT ;  /* 0x000000070200720c */ /* 0x000fe40003f06070 */
[----:B------:R-:W-:Y:S02]  /*01b0*/  LOP3.LUT R2, R6, R9, RZ, 0x3c, !PT ;  /* 0x0000000906027212 */ /* 0x000fe400078e3cff */
[----:B------:R-:W-:Y:S02]  /*01c0*/  ISETP.NE.AND P2, PT, R9, RZ, PT ;  /* 0x000000ff0900720c */ /* 0x000fe40003f45270 */
[----:B------:R-:W-:-:S07]  /*01d0*/  ISETP.GE.AND P1, PT, R2, RZ, PT ;  /* 0x000000ff0200720c */ /* 0x000fce0003f26270 */
[----:B------:R-:W-:Y:S02]  /*01e0*/  @P0 IADD3 R0, PT, PT, R0, 0x1, RZ ;  /* 0x0000000100000810 */ /* 0x000fe40007ffe0ff */
[----:B------:R-:W-:-:S04]  /*01f0*/  PLOP3.LUT P0, PT, PT, PT, UP0, 0x80, 0x8 ;  /* 0x000000000008781c */ /* 0x000fc80003f0f008 */
[----:B------:R-:W-:Y:S02]  /*0200*/  @!P1 IADD3 R0, PT, PT, -R0, RZ, RZ ;  /* 0x000000ff00009210 */ /* 0x000fe40007ffe1ff */
[----:B------:R-:W-:-:S04]  /*0210*/  @!P2 LOP3.LUT R0, RZ, R9, RZ, 0x33, !PT ;  /* 0x00000009ff00a212 */ /* 0x000fc800078e33ff */
[----:B------:R-:W-:-:S05]  /*0220*/  IADD3 R2, PT, PT, -R0, RZ, RZ ;  /* 0x000000ff00027210 */ /* 0x000fca0007ffe1ff */
[----:B------:R-:W-:-:S04]  /*0230*/  IMAD R9, R9, R2, R6 ;  /* 0x0000000209097224 */ /* 0x000fc800078e0206 */
[----:B------:R-:W-:-:S04]  /*0240*/  IMAD R3, R9, UR4, R0 ;  /* 0x0000000409037c24 */ /* 0x000fc8000f8e0200 */
[----:B0-----:R-:W-:-:S05]  /*0250*/  IMAD.WIDE R2, R3, 0x4, R4 ;  /* 0x0000000403027825 */ /* 0x001fca00078e0204 */
[----:B--2---:R0:W-:Y:S01]  /*0260*/  STG.E desc[UR16][R2.64], RZ ;  /* 0x000000ff02007986 */ /* 0x0041e2000c101910 */
[----:B------:R-:W-:Y:S05]  /*0270*/  @!P0 EXIT ;  /* 0x000000000000894d */ /* 0x000fea0003800000 */
[----:B0-----:R-:W-:Y:S01]  /*0280*/  IMAD R3, R9, UR5, R0 ;  /* 0x0000000509037c24 */ /* 0x001fe2000f8e0200 */
[----:B------:R-:W0:Y:S03]  /*0290*/  LDCU UR4, c[0x0][0x39c] ;  /* 0x00007380ff0477ac */ /* 0x000e260008000800 */
[----:B------:R-:W-:-:S05]  /*02a0*/  IMAD.WIDE R2, R3, 0x4, R4 ;  /* 0x0000000403027825 */ /* 0x000fca00078e0204 */
[----:B------:R1:W5:Y:S01]  /*02b0*/  LDG.E R5, desc[UR16][R2.64] ;  /* 0x0000001002057981 */ /* 0x000362000c1e1900 */
[----:B------:R-:W-:Y:S01]  /*02c0*/  UISETP.GE.U32.AND UP0, UPT, UR5, 0x8, UPT ;  /* 0x000000080500788c */ /* 0x000fe2000bf06070 */
[----:B------:R-:W-:Y:S01]  /*02d0*/  MOV R7, RZ ;  /* 0x000000ff00077202 */ /* 0x000fe20000000f00 */
[----:B0-----:R-:W-:-:S07]  /*02e0*/  IMAD R4, R9, UR4, RZ ;  /* 0x0000000409047c24 */ /* 0x001fce000f8e02ff */
[----:B-1----:R-:W-:Y:S05]  /*02f0*/  BRA.U !UP0, `(.L_x_0) ;  /* 0x0000000508187547 */ /* 0x002fea000b800000 */
[----:B------:R-:W0:Y:S01]  /*0300*/  LDCU.64 UR18, c[0x0][0x388] ;  /* 0x00007100ff1277ac */ /* 0x000e220008000a00 */
[----:B------:R-:W-:Y:S02]  /*0310*/  MOV R9, R4 ;  /* 0x0000000400097202 */ /* 0x000fe40000000f00 */
[----:B------:R-:W-:Y:S01]  /*0320*/  MOV R8, R0 ;  /* 0x0000000000087202 */ /* 0x000fe20000000f00 */
[----:B------:R-:W-:-:S04]  /*0330*/  ULOP3.LUT UR4, UR5, 0x7ffffff8, URZ, 0xc0, !UPT ;  /* 0x7ffffff805047892 */ /* 0x000fc8000f8ec0ff */
[----:B------:R-:W-:Y:S02]  /*0340*/  UIADD3 UR4, UPT, UPT, -UR4, URZ, URZ ;  /* 0x000000ff04047290 */ /* 0x000fe4000fffe1ff */
[----:B0-----:R-:W-:Y:S02]  /*0350*/  UIMAD.WIDE.U32 UR6, UR5, 0xc, UR18 ;  /* 0x0000000c050678a5 */ /* 0x001fe4000f8e0012 */
[----:B------:R-:W-:Y:S02]  /*0360*/  UIMAD.WIDE.U32 UR8, UR5, 0x10, UR18 ;  /* 0x00000010050878a5 */ /* 0x000fe4000f8e0012 */
[----:B------:R-:W-:Y:S02]  /*0370*/  UIMAD.WIDE.U32 UR10, UR5, 0x14, UR18 ;  /* 0x00000014050a78a5 */ /* 0x000fe4000f8e0012 */
[----:B------:R-:W-:Y:S02]  /*0380*/  UIMAD.WIDE.U32 UR12, UR5, 0x18, UR18 ;  /* 0x00000018050c78a5 */ /* 0x000fe4000f8e0012 */
[----:B------:R-:W-:-:S12]  /*0390*/  UIMAD.WIDE.U32 UR14, UR5, 0x1c, UR18 ;  /* 0x0000001c050e78a5 */ /* 0x000fd8000f8e0012 */
.L_x_1:
[----:B------:R-:W0:Y:S01]  /*03a0*/  LDC.64 R6, c[0x0][0x380] ;  /* 0x0000e000ff067b82 */ /* 0x000e220000000a00 */
[----:B------:R-:W-:-:S05]  /*03b0*/  HFMA2 R11, -RZ, RZ, 0, 2.384185791015625e-07 ;  /* 0x00000004ff0b7431 */ /* 0x000fca00000001ff */
[----:B------:R-:W-:-:S05]  /*03c0*/  IMAD.WIDE R10, R8, R11, UR18 ;  /* 0x00000012080a7e25 */ /* 0x000fca000f8e020b */
[----:B------:R-:W2:Y:S01]  /*03d0*/  LDG.E R13, desc[UR16][R10.64] ;  /* 0x000000100a0d7981 */ /* 0x000ea2000c1e1900 */
[----:B0-----:R-:W-:-:S05]  /*03e0*/  IMAD.WIDE R6, R9, 0x4, R6 ;  /* 0x0000000409067825 */ /* 0x001fca00078e0206 */
[----:B------:R-:W2:Y:S01]  /*03f0*/  LDG.E R12, desc[UR16][R6.64] ;  /* 0x00000010060c7981 */ /* 0x000ea2000c1e1900 */
[----:B------:R-:W-:Y:S01]  /*0400*/  MOV R15, UR5 ;  /* 0x00000005000f7c02 */ /* 0x000fe20008000f00 */
[----:B------:R-:W-:Y:S01]  /*0410*/  UIMAD.WIDE.U32 UR20, UR5, 0x8, UR18 ;  /* 0x00000008051478a5 */ /* 0x000fe2000f8e0012 */
[----:B-12--5:R-:W-:-:S03]  /*0420*/  IMAD R5, R12, R13, R5 ;  /* 0x0000000d0c057224 */ /* 0x026fc600078e0205 */
[----:B------:R-:W-:Y:S02]  /*0430*/  IMAD.WIDE.U32 R12, R15, 0x4, R10 ;  /* 0x000000040f0c7825 */ /* 0x000fe400078e000a */
[----:B------:R0:W-:Y:S04]  /*0440*/  STG.E desc[UR16][R2.64], R5 ;  /* 0x0000000502007986 */ /* 0x0001e8000c101910 */
[----:B------:R-:W2:Y:S04]  /*0450*/  LDG.E R12, desc[UR16][R12.64] ;  /* 0x000000100c0c7981 */ /* 0x000ea8000c1e1900 */
[----:B------:R-:W2:Y:S01]  /*0460*/  LDG.E R16, desc[UR16][R6.64+0x4] ;  /* 0x0000041006107981 */ /* 0x000ea2000c1e1900 */
[----:B------:R-:W-:-:S02]  /*0470*/  MOV R14, UR20 ;  /* 0x00000014000e7c02 */ /* 0x000fc40008000f00 */
[----:B------:R-:W-:-:S03]  /*0480*/  MOV R15, UR21 ;  /* 0x00000015000f7c02 */ /* 0x000fc60008000f00 */
[----:B------:R-:W-:-:S04]  /*0490*/  IMAD.WIDE R10, R8, 0x4, R14 ;  /* 0x00000004080a7825 */ /* 0x000fc800078e020e */
[----:B--2---:R-:W-:-:S05]  /*04a0*/  IMAD R17, R16, R12, R5 ;  /* 0x0000000c10117224 */ /* 0x004fca00078e0205 */
[----:B------:R1:W-:Y:S04]  /*04b0*/  STG.E desc[UR16][R2.64], R17 ;  /* 0x0000001102007986 */ /* 0x0003e8000c101910 */
[----:B------:R-:W0:Y:S04]  /*04c0*/  LDG.E R10, desc[UR16][R10.64] ;  /* 0x000000100a0a7981 */ /* 0x000e28000c1e1900 */
[----:B------:R-:W0:Y:S01]  /*04d0*/  LDG.E R14, desc[UR16][R6.64+0x8] ;  /* 0x00000810060e7981 */ /* 0x000e22000c1e1900 */
[----:B------:R-:W-:Y:S01]  /*04e0*/  MOV R15, 0x4 ;  /* 0x00000004000f7802 */ /* 0x000fe20000000f00 */
[----:B------:R-:W-:-:S02]  /*04f0*/  HFMA2 R13, -RZ, RZ, 0, 2.384185791015625e-07 ;  /* 0x00000004ff0d7431 */ /* 0x000fc400000001ff */
[----:B0-----:R-:W-:Y:S02]  /*0500*/  IMAD R5, R14, R10, R17 ;  /* 0x0000000a0e057224 */ /* 0x001fe400078e0211 */
[----:B------:R-:W-:-:S03]  /*0510*/  IMAD.WIDE R14, R8, R15, UR6 ;  /* 0x00000006080e7e25 */ /* 0x000fc6000f8e020f */
[----:B------:R-:W-:Y:S04]  /*0520*/  STG.E desc[UR16][R2.64], R5 ;  /* 0x0000000502007986 */ /* 0x000fe8000c101910 */
[----:B------:R-:W2:Y:S04]  /*0530*/  LDG.E R14, desc[UR16][R14.64] ;  /* 0x000000100e0e7981 */ /* 0x000ea8000c1e1900 */
[----:B------:R-:W2:Y:S02]  /*0540*/  LDG.E R12, desc[UR16][R6.64+0xc] ;  /* 0x00000c10060c7981 */ /* 0x000ea4000c1e1900 */
[----:B--2---:R-:W-:-:S02]  /*0550*/  IMAD R19, R12, R14, R5 ;  /* 0x0000000e0c137224 */ /* 0x004fc400078e0205 */
[----:B------:R-:W-:-:S03]  /*0560*/  IMAD.WIDE R12, R8, R13, UR8 ;  /* 0x00000008080c7e25 */ /* 0x000fc6000f8e020d */
[----:B------:R0:W-:Y:S04]  /*0570*/  STG.E desc[UR16][R2.64], R19 ;  /* 0x0000001302007986 */ /* 0x0001e8000c101910 */
[----:B------:R-:W1:Y:S04]  /*0580*/  LDG.E R12, desc[UR16][R12.64] ;  /* 0x000000100c0c7981 */ /* 0x000e68000c1e1900 */
[----:B------:R-:W1:Y:S01]  /*0590*/  LDG.E R10, desc[UR16][R6.64+0x10] ;  /* 0x00001010060a7981 */ /* 0x000e62000c1e1900 */
[----:B------:R-:W-:Y:S01]  /*05a0*/  MOV R11, 0x4 ;  /* 0x00000004000b7802 */ /* 0x000fe20000000f00 */
[----:B------:R-:W-:-:S02]  /*05b0*/  HFMA2 R15, -RZ, RZ, 0, 2.384185791015625e-07 ;  /* 0x00000004ff0f7431 */ /* 0x000fc400000001ff */
[----:B-1----:R-:W-:Y:S02]  /*05c0*/  IMAD R17, R10, R12, R19 ;  /* 0x0000000c0a117224 */ /* 0x002fe400078e0213 */
[----:B------:R-:W-:-:S03]  /*05d0*/  IMAD.WIDE R10, R8, R11, UR10 ;  /* 0x0000000a080a7e25 */ /* 0x000fc6000f8e020b */
[----:B------:R1:W-:Y:S04]  /*05e0*/  STG.E desc[UR16][R2.64], R17 ;  /* 0x0000001102007986 */ /* 0x0003e8000c101910 */
[----:B------:R-:W2:Y:S04]  /*05f0*/  LDG.E R10, desc[UR16][R10.64] ;  /* 0x000000100a0a7981 */ /* 0x000ea8000c1e1900 */
[----:B------:R-:W2:Y:S02]  /*0600*/  LDG.E R14, desc[UR16][R6.64+0x14] ;  /* 0x00001410060e7981 */ /* 0x000ea4000c1e1900 */
[----:B--2---:R-:W-:-:S02]  /*0610*/  IMAD R21, R14, R10, R17 ;  /* 0x0000000a0e157224 */ /* 0x004fc400078e0211 */
[----:B------:R-:W-:-:S03]  /*0620*/  IMAD.WIDE R14, R8, R15, UR12 ;  /* 0x0000000c080e7e25 */ /* 0x000fc6000f8e020f */
[----:B------:R1:W-:Y:S04]  /*0630*/  STG.E desc[UR16][R2.64], R21 ;  /* 0x0000001502007986 */ /* 0x0003e8000c101910 */
[----:B------:R-:W0:Y:S04]  /*0640*/  LDG.E R14, desc[UR16][R14.64] ;  /* 0x000000100e0e7981 */ /* 0x000e28000c1e1900 */
[----:B------:R-:W0:Y:S01]  /*0650*/  LDG.E R12, desc[UR16][R6.64+0x18] ;  /* 0x00001810060c7981 */ /* 0x000e22000c1e1900 */
[----:B------:R-:W-:Y:S01]  /*0660*/  MOV R13, 0x4 ;  /* 0x00000004000d7802 */ /* 0x000fe20000000f00 */
[----:B0-----:R-:W-:-:S04]  /*0670*/  IMAD R19, R12, R14, R21 ;  /* 0x0000000e0c137224 */ /* 0x001fc800078e0215 */
[----:B------:R-:W-:Y:S01]  /*0680*/  IMAD.WIDE R12, R8, R13, UR14 ;  /* 0x0000000e080c7e25 */ /* 0x000fe2000f8e020d */
[----:B------:R1:W-:Y:S04]  /*0690*/  STG.E desc[UR16][R2.64], R19 ;  /* 0x0000001302007986 */ /* 0x0003e8000c101910 */
[----:B------:R-:W2:Y:S04]  /*06a0*/  LDG.E R10, desc[UR16][R6.64+0x1c] ;  /* 0x00001c10060a7981 */ /* 0x000ea8000c1e1900 */
[----:B------:R-:W2:Y:S01]  /*06b0*/  LDG.E R12, desc[UR16][R12.64] ;  /* 0x000000100c0c7981 */ /* 0x000ea2000c1e1900 */
[----:B------:R-:W-:-:S04]  /*06c0*/  UIADD3 UR4, UPT, UPT, UR4, 0x8, URZ ;  /* 0x0000000804047890 */ /* 0x000fc8000fffe0ff */
[----:B------:R-:W-:Y:S01]  /*06d0*/  UISETP.NE.AND UP0, UPT, UR4, URZ, UPT ;  /* 0x000000ff0400728c */ /* 0x000fe2000bf05270 */
[----:B------:R-:W-:Y:S02]  /*06e0*/  MOV R11, UR5 ;  /* 0x00000005000b7c02 */ /* 0x000fe40008000f00 */
[----:B------:R-:W-:Y:S02]  /*06f0*/  IADD3 R9, PT, PT, R9, 0x8, RZ ;  /* 0x0000000809097810 */ /* 0x000fe40007ffe0ff */
[----:B------:R-:W-:Y:S01]  /*0700*/  LEA R8, R11, R8, 0x3 ;  /* 0x000000080b087211 */ /* 0x000fe200078e18ff */
[----:B--2---:R-:W-:-:S05]  /*0710*/  IMAD R5, R10, R12, R19 ;  /* 0x0000000c0a057224 */ /* 0x004fca00078e0213 */
[----:B------:R1:W-:Y:S01]  /*0720*/  STG.E desc[UR16][R2.64], R5 ;  /* 0x0000000502007986 */ /* 0x0003e2000c101910 */
[----:B------:R-:W-:Y:S05]  /*0730*/  BRA.U UP0, `(.L_x_1) ;  /* 0xfffffffd00187547 */ /* 0x000fea000b83ffff */
[----:B------:R-:W-:-:S06]  /*0740*/  ULOP3.LUT UR4, UR5, 0x7ffffff8, URZ, 0xc0, !UPT ;  /* 0x7ffffff805047892 */ /* 0x000fcc000f8ec0ff */
[----:B------:R-:W-:-:S07]  /*0750*/  MOV R7, UR4 ;  /* 0x0000000400077c02 */ /* 0x000fce0008000f00 */
.L_x_0:
[----:B------:R-:W-:-:S06]  /*0760*/  ULOP3.LUT UR4, UR5, 0x7, URZ, 0xc0, !UPT ;  /* 0x0000000705047892 */ /* 0x000fcc000f8ec0ff */
[----:B------:R-:W-:-:S13]  /*0770*/  ISETP.NE.AND P0, PT, RZ, UR4, PT ;  /* 0x00000004ff007c0c */ /* 0x000fda000bf05270 */
[----:B------:R-:W-:Y:S05]  /*0780*/  @!P0 EXIT ;  /* 0x000000000000894d */ /* 0x000fea0003800000 */
[----:B------:R-:W-:Y:S02]  /*0790*/  UISETP.GE.U32.AND UP0, UPT, UR4, 0x4, UPT ;  /* 0x000000040400788c */ /* 0x000fe4000bf06070 */
[----:B------:R-:W-:-:S07]  /*07a0*/  ULOP3.LUT UR4, UR5, 0x3, URZ, 0xc0, !UPT ;  /* 0x0000000305047892 */ /* 0x000fce000f8ec0ff */
[----:B------:R-:W-:Y:S05]  /*07b0*/  BRA.U !UP0, `(.L_x_2) ;  /* 0x0000000108747547 */ /* 0x000fea000b800000 */
[----:B------:R-:W0:Y:S01]  /*07c0*/  LDC.64 R8, c[0x0][0x380] ;  /* 0x0000e000ff087b82 */ /* 0x000e220000000a00 */
[----:B------:R-:W-:Y:S01]  /*07d0*/  IADD3 R13, PT, PT, R4, R7, RZ ;  /* 0x00000007040d7210 */ /* 0x000fe20007ffe0ff */
[----:B------:R-:W-:-:S06]  /*07e0*/  IMAD R15, R7, UR5, R0 ;  /* 0x00000005070f7c24 */ /* 0x000fcc000f8e0200 */
[----:B------:R-:W2:Y:S01]  /*07f0*/  LDC.64 R10, c[0x0][0x388] ;  /* 0x0000e200ff0a7b82 */ /* 0x000ea20000000a00 */
[----:B0-----:R-:W-:-:S05]  /*0800*/  IMAD.WIDE R8, R13, 0x4, R8 ;  /* 0x000000040d087825 */ /* 0x001fca00078e0208 */
[----:B------:R-:W1:Y:S01]  /*0810*/  LDG.E R6, desc[UR16][R8.64] ;  /* 0x0000001008067981 */ /* 0x000e62000c1e1900 */
[----:B--2---:R-:W-:-:S05]  /*0820*/  IMAD.WIDE R10, R15, 0x4, R10 ;  /* 0x000000040f0a7825 */ /* 0x004fca00078e020a */
[----:B------:R-:W1:Y:S01]  /*0830*/  LDG.E R12, desc[UR16][R10.64] ;  /* 0x000000100a0c7981 */ /* 0x000e62000c1e1900 */
[----:B------:R-:W-:Y:S01]  /*0840*/  MOV R13, UR5 ;  /* 0x00000005000d7c02 */ /* 0x000fe20008000f00 */
[----:B-1---5:R-:W-:-:S04]  /*0850*/  IMAD R5, R6, R12, R5 ;  /* 0x0000000c06057224 */ /* 0x022fc800078e0205 */
[----:B------:R-:W-:Y:S01]  /*0860*/  IMAD.WIDE.U32 R12, R13, 0x4, R10 ;  /* 0x000000040d0c7825 */ /* 0x000fe200078e000a */
[----:B------:R0:W-:Y:S04]  /*0870*/  STG.E desc[UR16][R2.64], R5 ;  /* 0x0000000502007986 */ /* 0x0001e8000c101910 */
[----:B------:R-:W2:Y:S04]  /*0880*/  LDG.E R6, desc[UR16][R8.64+0x4] ;  /* 0x0000041008067981 */ /* 0x000ea8000c1e1900 */
[----:B------:R-:W2:Y:S01]  /*0890*/  LDG.E R14, desc[UR16][R12.64] ;  /* 0x000000100c0e7981 */ /* 0x000ea2000c1e1900 */
[----:B------:R-:W-:Y:S01]  /*08a0*/  MOV R15, UR5 ;  /* 0x00000005000f7c02 */ /* 0x000fe20008000f00 */
[----:B--2---:R-:W-:-:S04]  /*08b0*/  IMAD R17, R6, R14, R5 ;  /* 0x0000000e06117224 */ /* 0x004fc800078e0205 */
[----:B------:R-:W-:Y:S01]  /*08c0*/  IMAD.WIDE.U32 R14, R15, 0x4, R12 ;  /* 0x000000040f0e7825 */ /* 0x000fe200078e000c */
[----:B------:R2:W-:Y:S04]  /*08d0*/  STG.E desc[UR16][R2.64], R17 ;  /* 0x0000001102007986 */ /* 0x0005e8000c101910 */
[----:B------:R-:W3:Y:S04]  /*08e0*/  LDG.E R10, desc[UR16][R14.64] ;  /* 0x000000100e0a7981 */ /* 0x000ee8000c1e1900 */
[----:B------:R-:W3:Y:S01]  /*08f0*/  LDG.E R6, desc[UR16][R8.64+0x8] ;  /* 0x0000081008067981 */ /* 0x000ee2000c1e1900 */
[----:B------:R-:W-:Y:S01]  /*0900*/  MOV R11, UR5 ;  /* 0x00000005000b7c02 */ /* 0x000fe20008000f00 */
[----:B---3--:R-:W-:-:S04]  /*0910*/  IMAD R19, R6, R10, R17 ;  /* 0x0000000a06137224 */ /* 0x008fc800078e0211 */
[----:B------:R-:W-:Y:S01]  /*0920*/  IMAD.WIDE.U32 R10, R11, 0x4, R14 ;  /* 0x000000040b0a7825 */ /* 0x000fe200078e000e */
[----:B------:R2:W-:Y:S04]  /*0930*/  STG.E desc[UR16][R2.64], R19 ;  /* 0x0000001302007986 */ /* 0x0005e8000c101910 */
[----:B------:R-:W0:Y:S04]  /*0940*/  LDG.E R6, desc[UR16][R8.64+0xc] ;  /* 0x00000c1008067981 */ /* 0x000e28000c1e1900 */
[----:B------:R-:W0:Y:S01]  /*0950*/  LDG.E R10, desc[UR16][R10.64] ;  /* 0x000000100a0a7981 */ /* 0x000e22000c1e1900 */
[----:B------:R-:W-:Y:S01]  /*0960*/  IADD3 R7, PT, PT, R7, 0x4, RZ ;  /* 0x0000000407077810 */ /* 0x000fe20007ffe0ff */
[----:B0-----:R-:W-:-:S05]  /*0970*/  IMAD R5, R6, R10, R19 ;  /* 0x0000000a06057224 */ /* 0x001fca00078e0213 */
[----:B------:R2:W-:Y:S02]  /*0980*/  STG.E desc[UR16][R2.64], R5 ;  /* 0x0000000502007986 */ /* 0x0005e4000c101910 */
.L_x_2:
[----:B------:R-:W-:-:S13]  /*0990*/  ISETP.NE.AND P0, PT, RZ, UR4, PT ;  /* 0x00000004ff007c0c */ /* 0x000fda000bf05270 */
[----:B------:R-:W-:Y:S05]  /*09a0*/  @!P0 EXIT ;  /* 0x000000000000894d */ /* 0x000fea0003800000 */
[----:B------:R-:W-:-:S09]  /*09b0*/  UISETP.NE.AND UP0, UPT, UR4, 0x1, UPT ;  /* 0x000000010400788c */ /* 0x000fd2000bf05270 */
[----:B------:R-:W-:Y:S05]  /*09c0*/  BRA.U !UP0, `(.L_x_3) ;  /* 0x0000000108447547 */ /* 0x000fea000b800000 */
[----:B------:R-:W0:Y:S01]  /*09d0*/  LDC.64 R8, c[0x0][0x380] ;  /* 0x0000e000ff087b82 */ /* 0x000e220000000a00 */
[----:B------:R-:W-:Y:S01]  /*09e0*/  IADD3 R13, PT, PT, R4, R7, RZ ;  /* 0x00000007040d7210 */ /* 0x000fe20007ffe0ff */
[----:B------:R-:W-:-:S06]  /*09f0*/  IMAD R15, R7, UR5, R0 ;  /* 0x00000005070f7c24 */ /* 0x000fcc000f8e0200 */
[----:B------:R-:W3:Y:S01]  /*0a00*/  LDC.64 R10, c[0x0][0x388] ;  /* 0x0000e200ff0a7b82 */ /* 0x000ee20000000a00 */
[----:B0-----:R-:W-:-:S05]  /*0a10*/  IMAD.WIDE R8, R13, 0x4, R8 ;  /* 0x000000040d087825 */ /* 0x001fca00078e0208 */
[----:B------:R-:W4:Y:S01]  /*0a20*/  LDG.E R6, desc[UR16][R8.64] ;  /* 0x0000001008067981 */ /* 0x000f22000c1e1900 */
[----:B---3--:R-:W-:-:S05]  /*0a30*/  IMAD.WIDE R10, R15, 0x4, R10 ;  /* 0x000000040f0a7825 */ /* 0x008fca00078e020a */
[----:B------:R-:W4:Y:S01]  /*0a40*/  LDG.E R12, desc[UR16][R10.64] ;  /* 0x000000100a0c7981 */ /* 0x000f22000c1e1900 */
[----:B------:R-:W-:Y:S01]  /*0a50*/  MOV R13, UR5 ;  /* 0x00000005000d7c02 */ /* 0x000fe20008000f00 */
[----:B----45:R-:W-:-:S04]  /*0a60*/  IMAD R15, R6, R12, R5 ;  /* 0x0000000c060f7224 */ /* 0x030fc800078e0205 */
[----:B------:R-:W-:Y:S01]  /*0a70*/  IMAD.WIDE.U32 R12, R13, 0x4, R10 ;  /* 0x000000040d0c7825 */ /* 0x000fe200078e000a */
[----:B------:R0:W-:Y:S04]  /*0a80*/  STG.E desc[UR16][R2.64], R15 ;  /* 0x0000000f02007986 */ /* 0x0001e8000c101910 */
[----:B------:R-:W1:Y:S04]  /*0a90*/  LDG.E R6, desc[UR16][R8.64+0x4] ;  /* 0x0000041008067981 */ /* 0x000e68000c1e1900 */
[----:B------:R-:W1:Y:S01]  /*0aa0*/  LDG.E R12, desc[UR16][R12.64] ;  /* 0x000000100c0c7981 */ /* 0x000e62000c1e1900 */
[----:B------:R-:W-:Y:S01]  /*0ab0*/  IADD3 R7, PT, PT, R7, 0x2, RZ ;  /* 0x0000000207077810 */ /* 0x000fe20007ffe0ff */
[----:B-12---:R-:W-:-:S05]  /*0ac0*/  IMAD R5, R6, R12, R15 ;  /* 0x0000000c06057224 */ /* 0x006fca00078e020f */
[----:B------:R0:W-:Y:S02]  /*0ad0*/  STG.E desc[UR16][R2.64], R5 ;  /* 0x0000000502007986 */ /* 0x0001e4000c101910 */
.L_x_3:
[----:B------:R-:W-:-:S04]  /*0ae0*/  ULOP3.LUT UR4, UR5, 0x1, URZ, 0xc0, !UPT ;  /* 0x0000000105047892 */ /* 0x000fc8000f8ec0ff */
[----:B------:R-:W-:-:S06]  /*0af0*/  UISETP.NE.U32.AND UP0, UPT, UR4, 0x1, UPT ;  /* 0x000000010400788c */ /* 0x000fcc000bf05070 */
[----:B------:R-:W-:-:S13]  /*0b00*/  PLOP3.LUT P0, PT, PT, PT, UP0, 0x80, 0x8 ;  /* 0x000000000008781c */ /* 0x000fda0003f0f008 */
[----:B------:R-:W-:Y:S05]  /*0b10*/  @P0 EXIT ;  /* 0x000000000000094d */ /* 0x000fea0003800000 */
[----:B------:R-:W3:Y:S01]  /*0b20*/  LDC.64 R8, c[0x0][0x380] ;  /* 0x0000e000ff087b82 */ /* 0x000ee20000000a00 */
[----:B------:R-:W-:Y:S01]  /*0b30*/  IADD3 R13, PT, PT, R4, R7, RZ ;  /* 0x00000007040d7210 */ /* 0x000fe20007ffe0ff */
[----:B0-----:R-:W-:-:S06]  /*0b40*/  IMAD R15, R7, UR5, R0 ;  /* 0x00000005070f7c24 */ /* 0x001fcc000f8e0200 */
[----:B------:R-:W0:Y:S01]  /*0b50*/  LDC.64 R10, c[0x0][0x388] ;  /* 0x0000e200ff0a7b82 */ /* 0x000e220000000a00 */
[----:B---3--:R-:W-:-:S06]  /*0b60*/  IMAD.WIDE R6, R13, 0x4, R8 ;  /* 0x000000040d067825 */ /* 0x008fcc00078e0208 */
[----:B------:R-:W1:Y:S01]  /*0b70*/  LDG.E R6, desc[UR16][R6.64] ;  /* 0x0000001006067981 */ /* 0x000e62000c1e1900 */
[----:B0-----:R-:W-:-:S06]  /*0b80*/  IMAD.WIDE R8, R15, 0x4, R10 ;  /* 0x000000040f087825 */ /* 0x001fcc00078e020a */
[----:B------:R-:W1:Y:S02]  /*0b90*/  LDG.E R8, desc[UR16][R8.64] ;  /* 0x0000001008087981 */ /* 0x000e64000c1e1900 */
[----:B-12--5:R-:W-:-:S05]  /*0ba0*/  IMAD R5, R6, R8, R5 ;  /* 0x0000000806057224 */ /* 0x026fca00078e0205 */
[----:B------:R-:W-:Y:S01]  /*0bb0*/  STG.E desc[UR16][R2.64], R5 ;  /* 0x0000000502007986 */ /* 0x000fe2000c101910 */
[----:B------:R-:W-:Y:S05]  /*0bc0*/  EXIT ;  /* 0x000000000000794d */ /* 0x000fea0003800000 */
.L_x_4:
[----:B------:R-:W-:-:S00]  /*0bd0*/  BRA `(.L_x_4) ;  /* 0xfffffffc00fc7947 */ /* 0x000fc0000383ffff */
[----:B------:R-:W-:-:S00]  /*0be0*/  NOP ;  /* 0x0000000000007918 */ /* 0x000fc00000000000 */
        /* <DEDUP_REMOVED lines=9> */
.L_x_5:


//--------------------- .nv.shared.reserved.0     --------------------------
	.section	.nv.shared.reserved.0,"aw",@nobits
	.weak		__nv_reservedSMEM_offset_0_alias
	.size		__nv_reservedSMEM_offset_0_alias, 0, 64
	.other		__nv_reservedSMEM_offset_0_alias,@"STO_CUDA_RESERVED_SHARED STV_DEFAULT"
__nv_reservedSMEM_offset_0_alias:
	.zero		0
	.zero		64


//--------------------- .nv.constant0._Z14calc_prod_cudaPiS_S_iiii --------------------------
	.section	.nv.constant0._Z14calc_prod_cudaPiS_S_iiii,"a",@progbits
	.sectionflags	@""
	.align	4
.nv.constant0._Z14calc_prod_cudaPiS_S_iiii:
	.zero		936


//--------------------- SYMBOLS --------------------------

	.type		.nv.reservedSmem.offset0,@object
	.size		.nv.reservedSmem.offset0,0x4
